	.headerflags	@"EF_CUDA_TEXMODE_UNIFIED EF_CUDA_64BIT_ADDRESS EF_CUDA_ACCELERATORS EF_CUDA_SM90 EF_CUDA_VIRTUAL_SM(EF_CUDA_SM90)"
	.elftype	@"ET_EXEC"


//--------------------- .nv.info                  --------------------------
	.section	.nv.info,"",@"SHT_CUDA_INFO"
	.align	4


	//----- nvinfo : EIATTR_REGCOUNT
	.align		4
        /*0000*/ 	.byte	0x04, 0x2f
        /*0002*/ 	.short	(.L_2 - .L_1)
	.align		4
.L_1:
        /*0004*/ 	.word	index@(triton_per_fused__to_copy_binary_cross_entropy_with_logits_mean_mul_ne_0)
        /*0008*/ 	.word	0x0000001e


	//----- nvinfo : EIATTR_MIN_STACK_SIZE
	.align		4
.L_2:
        /*000c*/ 	.byte	0x04, 0x12
        /*000e*/ 	.short	(.L_4 - .L_3)
	.align		4
.L_3:
        /*0010*/ 	.word	index@(triton_per_fused__to_copy_binary_cross_entropy_with_logits_mean_mul_ne_0)
        /*0014*/ 	.word	0x00000000


	//----- nvinfo : EIATTR_FRAME_SIZE
	.align		4
.L_4:
        /*0018*/ 	.byte	0x04, 0x11
        /*001a*/ 	.short	(.L_6 - .L_5)
	.align		4
.L_5:
        /*001c*/ 	.word	index@(triton_per_fused__to_copy_binary_cross_entropy_with_logits_mean_mul_ne_0)
        /*0020*/ 	.word	0x00000000


	//----- nvinfo : EIATTR_MIN_STACK_SIZE
	.align		4
.L_6:
        /*0024*/ 	.byte	0x04, 0x12
        /*0026*/ 	.short	(.L_8 - .L_7)
	.align		4
.L_7:
        /*0028*/ 	.word	index@(triton_per_fused__to_copy_binary_cross_entropy_with_logits_mean_mul_ne_0)
        /*002c*/ 	.word	0x00000000
.L_8:


//--------------------- .nv.info.triton_per_fused__to_copy_binary_cross_entropy_with_logits_mean_mul_ne_0 --------------------------
	.section	.nv.info.triton_per_fused__to_copy_binary_cross_entropy_with_logits_mean_mul_ne_0,"",@"SHT_CUDA_INFO"
	.sectionflags	@""
	.align	4


	//----- nvinfo : EIATTR_CUDA_API_VERSION
	.align		4
        /*0000*/ 	.byte	0x04, 0x37
        /*0002*/ 	.short	(.L_10 - .L_9)
.L_9:
        /*0004*/ 	.word	0x0000007c


	//----- nvinfo : EIATTR_KPARAM_INFO
	.align		4
.L_10:
        /*0008*/ 	.byte	0x04, 0x17
        /*000a*/ 	.short	(.L_12 - .L_11)
.L_11:
        /*000c*/ 	.word	0x00000000
        /*0010*/ 	.short	0x0003
        /*0012*/ 	.short	0x0018
        /*0014*/ 	.byte	0x00, 0xf0, 0x11, 0x00


	//----- nvinfo : EIATTR_KPARAM_INFO
	.align		4
.L_12:
        /*0018*/ 	.byte	0x04, 0x17
        /*001a*/ 	.short	(.L_14 - .L_13)
.L_13:
        /*001c*/ 	.word	0x00000000
        /*0020*/ 	.short	0x0002
        /*0022*/ 	.short	0x0010
        /*0024*/ 	.byte	0x00, 0xf4, 0x21, 0x00


	//----- nvinfo : EIATTR_KPARAM_INFO
	.align		4
.L_14:
        /*0028*/ 	.byte	0x04, 0x17
        /*002a*/ 	.short	(.L_16 - .L_15)
.L_15:
        /*002c*/ 	.word	0x00000000
        /*0030*/ 	.short	0x0001
        /*0032*/ 	.short	0x0008
        /*0034*/ 	.byte	0x00, 0xf4, 0x21, 0x00


	//----- nvinfo : EIATTR_KPARAM_INFO
	.align		4
.L_16:
        /*0038*/ 	.byte	0x04, 0x17
        /*003a*/ 	.short	(.L_18 - .L_17)
.L_17:
        /*003c*/ 	.word	0x00000000
        /*0040*/ 	.short	0x0000
        /*0042*/ 	.short	0x0000
        /*0044*/ 	.byte	0x00, 0xf4, 0x21, 0x00


	//----- nvinfo : EIATTR_SPARSE_MMA_MASK
	.align		4
.L_18:
        /*0048*/ 	.byte	0x03, 0x50
        /*004a*/ 	.short	0x0000


	//----- nvinfo : EIATTR_MAXREG_COUNT
	.align		4
        /*004c*/ 	.byte	0x03, 0x1b
        /*004e*/ 	.short	0x00ff


	//----- nvinfo : EIATTR_COOP_GROUP_MASK_REGIDS
	.align		4
        /*0050*/ 	.byte	0x04, 0x29
        /*0052*/ 	.short	(.L_20 - .L_19)


	//   ....[0]....
.L_19:
        /*0054*/ 	.word	0xffffffff


	//   ....[1]....
        /*0058*/ 	.word	0xffffffff


	//   ....[2]....
        /*005c*/ 	.word	0xffffffff


	//   ....[3]....
        /*0060*/ 	.word	0xffffffff


	//   ....[4]....
        /*0064*/ 	.word	0xffffffff


	//   ....[5]....
        /*0068*/ 	.word	0xffffffff


	//----- nvinfo : EIATTR_COOP_GROUP_INSTR_OFFSETS
	.align		4
.L_20:
        /*006c*/ 	.byte	0x04, 0x28
        /*006e*/ 	.short	(.L_22 - .L_21)


	//   ....[0]....
.L_21:
        /*0070*/ 	.word	0x00000bd0


	//   ....[1]....
        /*0074*/ 	.word	0x00000c00


	//   ....[2]....
        /*0078*/ 	.word	0x00000c30


	//   ....[3]....
        /*007c*/ 	.word	0x00000c60


	//   ....[4]....
        /*0080*/ 	.word	0x00000c80


	//   ....[5]....
        /*0084*/ 	.word	0x00000d00


	//----- nvinfo : EIATTR_EXIT_INSTR_OFFSETS
	.align		4
.L_22:
        /*0088*/ 	.byte	0x04, 0x1c
        /*008a*/ 	.short	(.L_24 - .L_23)


	//   ....[0]....
.L_23:
        /*008c*/ 	.word	0x00000d70


	//   ....[1]....
        /*0090*/ 	.word	0x00000dc0


	//----- nvinfo : EIATTR_REQNTID
	.align		4
.L_24:
        /*0094*/ 	.byte	0x04, 0x10
        /*0096*/ 	.short	(.L_26 - .L_25)
.L_25:
        /*0098*/ 	.word	0x00000040
        /*009c*/ 	.word	0x00000001
        /*00a0*/ 	.word	0x00000001


	//----- nvinfo : EIATTR_CRS_STACK_SIZE
	.align		4
.L_26:
        /*00a4*/ 	.byte	0x04, 0x1e
        /*00a6*/ 	.short	(.L_28 - .L_27)
.L_27:
        /*00a8*/ 	.word	0x00000000


	//----- nvinfo : EIATTR_CBANK_PARAM_SIZE
	.align		4
.L_28:
        /*00ac*/ 	.byte	0x03, 0x19
        /*00ae*/ 	.short	0x001c


	//----- nvinfo : EIATTR_PARAM_CBANK
	.align		4
        /*00b0*/ 	.byte	0x04, 0x0a
        /*00b2*/ 	.short	(.L_30 - .L_29)
	.align		4
.L_29:
        /*00b4*/ 	.word	index@(.nv.constant0.triton_per_fused__to_copy_binary_cross_entropy_with_logits_mean_mul_ne_0)
        /*00b8*/ 	.short	0x0210
        /*00ba*/ 	.short	0x001c


	//----- nvinfo : EIATTR_SW_WAR
	.align		4
.L_30:
        /*00bc*/ 	.byte	0x04, 0x36
        /*00be*/ 	.short	(.L_32 - .L_31)
.L_31:
        /*00c0*/ 	.word	0x00000008
.L_32:


//--------------------- .nv.callgraph             --------------------------
	.section	.nv.callgraph,"",@"SHT_CUDA_CALLGRAPH"
	.align	4
	.sectionentsize	8
	.align		4
        /*0000*/ 	.word	0x00000000
	.align		4
        /*0004*/ 	.word	0xffffffff
	.align		4
        /*0008*/ 	.word	0x00000000
	.align		4
        /*000c*/ 	.word	0xfffffffe
	.align		4
        /*0010*/ 	.word	0x00000000
	.align		4
        /*0014*/ 	.word	0xfffffffd
	.align		4
        /*0018*/ 	.word	0x00000000
	.align		4
        /*001c*/ 	.word	0xfffffffc


//--------------------- .nv.constant4             --------------------------
	.section	.nv.constant4,"a",@progbits
	.align	8
	.align		8
.nv.constant4:
        /*0000*/ 	.dword	_$_str


//--------------------- .text.triton_per_fused__to_copy_binary_cross_entropy_with_logits_mean_mul_ne_0 --------------------------
	.section	.text.triton_per_fused__to_copy_binary_cross_entropy_with_logits_mean_mul_ne_0,"ax",@progbits
	.sectionflags	@"SHF_BARRIERS=1"
	.align	128
        .global         triton_per_fused__to_copy_binary_cross_entropy_with_logits_mean_mul_ne_0
        .type           triton_per_fused__to_copy_binary_cross_entropy_with_logits_mean_mul_ne_0,@function
        .size           triton_per_fused__to_copy_binary_cross_entropy_with_logits_mean_mul_ne_0,(.L_x_9 - triton_per_fused__to_copy_binary_cross_entropy_with_logits_mean_mul_ne_0)
        .other          triton_per_fused__to_copy_binary_cross_entropy_with_logits_mean_mul_ne_0,@"STO_CUDA_ENTRY STV_DEFAULT"
triton_per_fused__to_copy_binary_cross_entropy_with_logits_mean_mul_ne_0:
.text.triton_per_fused__to_copy_binary_cross_entropy_with_logits_mean_mul_ne_0:
[----:B------:R-:W0:Y:S02]  /*0000*/  LDC R1, c[0x0][0x28] ;  /* 0x00000a00ff017b82 */ /* 0x000e240000000800 */
[----:B------:R-:W1:Y:S01]  /*0010*/  S2R R21, SR_TID.X ;  /* 0x0000000000157919 */ /* 0x000e620000002100 */
[----:B------:R-:W2:Y:S01]  /*0020*/  LDC.64 R8, c[0x0][0x220] ;  /* 0x00008800ff087b82 */ /* 0x000ea20000000a00 */
[----:B------:R-:W-:-:S07]  /*0030*/  ULDC.64 UR6, c[0x0][0x208] ;  /* 0x0000820000067ab9 */ /* 0x000fce0000000a00 */
[----:B------:R-:W3:Y:S01]  /*0040*/  LDC.64 R4, c[0x0][0x218] ;  /* 0x00008600ff047b82 */ /* 0x000ee20000000a00 */
[----:B-1----:R-:W-:-:S04]  /*0050*/  SHF.L.U32 R0, R21, 0x2, RZ ;  /* 0x0000000215007819 */ /* 0x002fc800000006ff */
[----:B------:R-:W-:-:S05]  /*0060*/  LOP3.LUT R3, R0, 0xfc, RZ, 0xc0, !PT ;  /* 0x000000fc00037812 */ /* 0x000fca00078ec0ff */
[----:B--2---:R-:W-:-:S06]  /*0070*/  IMAD.WIDE.U32 R8, R3, 0x4, R8 ;  /* 0x0000000403087825 */ /* 0x004fcc00078e0008 */
[----:B------:R-:W2:Y:S01]  /*0080*/  LDG.E.128 R8, desc[UR6][R8.64] ;  /* 0x0000000608087981 */ /* 0x000ea2000c1e1d00 */
[----:B---3--:R-:W-:-:S06]  /*0090*/  IMAD.WIDE.U32 R4, R3, 0x4, R4 ;  /* 0x0000000403047825 */ /* 0x008fcc00078e0004 */
[----:B------:R-:W5:Y:S01]  /*00a0*/  LDG.E.128 R4, desc[UR6][R4.64] ;  /* 0x0000000604047981 */ /* 0x000f62000c1e1d00 */
[----:B------:R-:W-:Y:S01]  /*00b0*/  HFMA2.MMA R16, -RZ, RZ, 1.625, 0 ;  /* 0x3e800000ff107435 */ /* 0x000fe200000001ff */
[----:B------:R-:W-:Y:S01]  /*00c0*/  MOV R17, 0x3d39bf78 ;  /* 0x3d39bf7800117802 */ /* 0x000fe20000000f00 */
[----:B------:R-:W-:Y:S01]  /*00d0*/  BSSY B0, `(.L_x_0) ;  /* 0x000007e000007945 */ /* 0x000fe20003800000 */
[C---:B--2---:R-:W-:Y:S02]  /*00e0*/  LOP3.LUT R2, R8.reuse, 0x7fffffff, RZ, 0xc0, !PT ;  /* 0x7fffffff08027812 */ /* 0x044fe400078ec0ff */
[----:B------:R-:W-:Y:S02]  /*00f0*/  FSETP.GT.AND P6, PT, R8, RZ, PT ;  /* 0x000000ff0800720b */ /* 0x000fe40003fc4000 */
[----:B------:R-:W-:Y:S01]  /*0100*/  FSETP.GT.AND P4, PT, R9, RZ, PT ;  /* 0x000000ff0900720b */ /* 0x000fe20003f84000 */
[----:B------:R-:W-:Y:S01]  /*0110*/  FADD R2, RZ, -R2 ;  /* 0x80000002ff027221 */ /* 0x000fe20000000000 */
[----:B------:R-:W-:-:S03]  /*0120*/  FSETP.GT.AND P3, PT, R10, RZ, PT ;  /* 0x000000ff0a00720b */ /* 0x000fc60003f64000 */
[----:B------:R-:W-:Y:S01]  /*0130*/  FMUL R14, R2, 1.4426950216293334961 ;  /* 0x3fb8aa3b020e7820 */ /* 0x000fe20000400000 */
[----:B------:R-:W-:-:S04]  /*0140*/  LOP3.LUT R2, R9, 0x7fffffff, RZ, 0xc0, !PT ;  /* 0x7fffffff09027812 */ /* 0x000fc800078ec0ff */
[----:B------:R-:W-:Y:S01]  /*0150*/  FSETP.GEU.AND P0, PT, R14, -126, PT ;  /* 0xc2fc00000e00780b */ /* 0x000fe20003f0e000 */
[----:B------:R-:W-:-:S04]  /*0160*/  FADD R2, RZ, -R2 ;  /* 0x80000002ff027221 */ /* 0x000fc80000000000 */
[----:B------:R-:W-:Y:S01]  /*0170*/  FMUL R3, R2, 1.4426950216293334961 ;  /* 0x3fb8aa3b02037820 */ /* 0x000fe20000400000 */
[----:B------:R-:W-:-:S04]  /*0180*/  LOP3.LUT R2, R10, 0x7fffffff, RZ, 0xc0, !PT ;  /* 0x7fffffff0a027812 */ /* 0x000fc800078ec0ff */
[----:B------:R-:W-:-:S03]  /*0190*/  FSETP.GEU.AND P1, PT, R3, -126, PT ;  /* 0xc2fc00000300780b */ /* 0x000fc60003f2e000 */
[----:B------:R-:W-:-:S04]  /*01a0*/  @!P0 FMUL R14, R14, 0.5 ;  /* 0x3f0000000e0e8820 */ /* 0x000fc80000400000 */
[----:B------:R-:W1:Y:S06]  /*01b0*/  MUFU.EX2 R12, R14 ;  /* 0x0000000e000c7308 */ /* 0x000e6c0000000800 */
[----:B------:R-:W-:-:S06]  /*01c0*/  @!P1 FMUL R3, R3, 0.5 ;  /* 0x3f00000003039820 */ /* 0x000fcc0000400000 */
[----:B------:R-:W2:Y:S01]  /*01d0*/  MUFU.EX2 R3, R3 ;  /* 0x0000000300037308 */ /* 0x000ea20000000800 */
[----:B-1----:R-:W-:-:S04]  /*01e0*/  @!P0 FMUL R12, R12, R12 ;  /* 0x0000000c0c0c8220 */ /* 0x002fc80000400000 */
[C---:B------:R-:W-:Y:S01]  /*01f0*/  FADD.FTZ.RZ R13, R12.reuse, 1 ;  /* 0x3f8000000c0d7421 */ /* 0x040fe2000001c000 */
[----:B------:R-:W-:-:S04]  /*0200*/  ISETP.GE.U32.AND P5, PT, R12, 0x7f800000, PT ;  /* 0x7f8000000c00780c */ /* 0x000fc80003fa6070 */
[----:B------:R-:W-:Y:S01]  /*0210*/  IADD3 R15, R13, -0x3f400000, RZ ;  /* 0xc0c000000d0f7810 */ /* 0x000fe20007ffe0ff */
[----:B------:R-:W-:Y:S01]  /*0220*/  FADD R13, RZ, -R2 ;  /* 0x80000002ff0d7221 */ /* 0x000fe20000000000 */
[----:B------:R-:W-:Y:S01]  /*0230*/  LOP3.LUT R2, R11, 0x7fffffff, RZ, 0xc0, !PT ;  /* 0x7fffffff0b027812 */ /* 0x000fe200078ec0ff */
[----:B--2---:R-:W-:Y:S01]  /*0240*/  @!P1 FMUL R3, R3, R3 ;  /* 0x0000000303039220 */ /* 0x004fe20000400000 */
[----:B------:R-:W-:Y:S01]  /*0250*/  LOP3.LUT R15, R15, 0xff800000, RZ, 0xc0, !PT ;  /* 0xff8000000f0f7812 */ /* 0x000fe200078ec0ff */
[----:B------:R-:W-:Y:S02]  /*0260*/  FMUL R19, R13, 1.4426950216293334961 ;  /* 0x3fb8aa3b0d137820 */ /* 0x000fe40000400000 */
[----:B------:R-:W-:Y:S01]  /*0270*/  FADD R2, RZ, -R2 ;  /* 0x80000002ff027221 */ /* 0x000fe20000000000 */
[----:B------:R-:W-:Y:S02]  /*0280*/  IADD3 R13, -R15, 0x40800000, RZ ;  /* 0x408000000f0d7810 */ /* 0x000fe40007ffe1ff */
[----:B------:R-:W-:-:S02]  /*0290*/  IADD3 R14, R12, -R15, RZ ;  /* 0x8000000f0c0e7210 */ /* 0x000fc40007ffe0ff */
[----:B------:R-:W-:Y:S01]  /*02a0*/  FSETP.GEU.AND P0, PT, R19, -126, PT ;  /* 0xc2fc00001300780b */ /* 0x000fe20003f0e000 */
[----:B------:R-:W-:Y:S01]  /*02b0*/  FFMA.FTZ R23, R13, R16, -1 ;  /* 0xbf8000000d177423 */ /* 0x000fe20000010010 */
[----:B------:R-:W-:Y:S01]  /*02c0*/  FMUL R13, R2, 1.4426950216293334961 ;  /* 0x3fb8aa3b020d7820 */ /* 0x000fe20000400000 */
[C---:B------:R-:W-:Y:S01]  /*02d0*/  FADD.FTZ.RZ R2, R3.reuse, 1 ;  /* 0x3f80000003027421 */ /* 0x040fe2000001c000 */
[----:B------:R-:W-:Y:S01]  /*02e0*/  ISETP.GE.U32.AND P2, PT, R3, 0x7f800000, PT ;  /* 0x7f8000000300780c */ /* 0x000fe20003f46070 */
[----:B------:R-:W-:Y:S02]  /*02f0*/  FADD R14, R14, R23 ;  /* 0x000000170e0e7221 */ /* 0x000fe40000000000 */
[----:B------:R-:W-:Y:S02]  /*0300*/  FSETP.GEU.AND P1, PT, R13, -126, PT ;  /* 0xc2fc00000d00780b */ /* 0x000fe40003f2e000 */
[----:B------:R-:W-:Y:S01]  /*0310*/  FFMA.FTZ R23, R14, -R17, 0.10546888411045074463 ;  /* 0x3dd800120e177423 */ /* 0x000fe20000010811 */
[----:B------:R-:W-:-:S03]  /*0320*/  IADD3 R18, R2, -0x3f400000, RZ ;  /* 0xc0c0000002127810 */ /* 0x000fc60007ffe0ff */
[----:B------:R-:W-:Y:S01]  /*0330*/  FFMA.FTZ R23, R14, R23, -0.13229703903198242188 ;  /* 0xbe0778e00e177423 */ /* 0x000fe20000010017 */
[----:B------:R-:W-:Y:S01]  /*0340*/  LOP3.LUT R18, R18, 0xff800000, RZ, 0xc0, !PT ;  /* 0xff80000012127812 */ /* 0x000fe200078ec0ff */
[----:B------:R-:W-:Y:S02]  /*0350*/  @!P0 FMUL R19, R19, 0.5 ;  /* 0x3f00000013138820 */ /* 0x000fe40000400000 */
[C---:B------:R-:W-:Y:S01]  /*0360*/  FFMA.FTZ R23, R14.reuse, R23, 0.14491446316242218018 ;  /* 0x3e1464750e177423 */ /* 0x040fe20000010017 */
[----:B------:R-:W-:Y:S01]  /*0370*/  IADD3 R25, -R18, 0x40800000, RZ ;  /* 0x4080000012197810 */ /* 0x000fe20007ffe1ff */
[----:B------:R1:W2:Y:S01]  /*0380*/  MUFU.EX2 R2, R19 ;  /* 0x0000001300027308 */ /* 0x0002a20000000800 */
[----:B------:R-:W-:Y:S01]  /*0390*/  @!P1 FMUL R13, R13, 0.5 ;  /* 0x3f0000000d0d9820 */ /* 0x000fe20000400000 */
[C---:B------:R-:W-:Y:S01]  /*03a0*/  FFMA.FTZ R23, R14.reuse, R23, -0.16641564667224884033 ;  /* 0xbe2a68dd0e177423 */ /* 0x040fe20000010017 */
[----:B------:R-:W-:Y:S01]  /*03b0*/  IADD3 R20, R3, -R18, RZ ;  /* 0x8000001203147210 */ /* 0x000fe20007ffe0ff */
[----:B------:R-:W-:Y:S01]  /*03c0*/  FFMA.FTZ R25, R25, R16, -1 ;  /* 0xbf80000019197423 */ /* 0x000fe20000010010 */
[----:B------:R-:W-:Y:S01]  /*03d0*/  I2FP.F32.S32 R18, R18 ;  /* 0x0000001200127245 */ /* 0x000fe20000201400 */
[----:B------:R-:W-:-:S02]  /*03e0*/  FFMA.FTZ R23, R14, R23, 0.19988867640495300293 ;  /* 0x3e4caf9e0e177423 */ /* 0x000fc40000010017 */
[----:B------:R-:W3:Y:S01]  /*03f0*/  MUFU.EX2 R13, R13 ;  /* 0x0000000d000d7308 */ /* 0x000ee20000000800 */
[----:B------:R-:W-:Y:S01]  /*0400*/  FADD R20, R20, R25 ;  /* 0x0000001914147221 */ /* 0x000fe20000000000 */
[----:B------:R-:W-:-:S03]  /*0410*/  FFMA.FTZ R23, R14, R23, -0.25000196695327758789 ;  /* 0xbe8000420e177423 */ /* 0x000fc60000010017 */
[----:B-1----:R-:W-:Y:S01]  /*0420*/  FFMA.FTZ R19, R20, -R17, 0.10546888411045074463 ;  /* 0x3dd8001214137423 */ /* 0x002fe20000010811 */
[----:B------:R-:W-:Y:S01]  /*0430*/  FFMA.FTZ R23, R14, R23, 0.33333510160446166992 ;  /* 0x3eaaaae60e177423 */ /* 0x000fe20000010017 */
[----:B--2---:R-:W-:Y:S02]  /*0440*/  @!P0 FMUL R2, R2, R2 ;  /* 0x0000000202028220 */ /* 0x004fe40000400000 */
[----:B------:R-:W-:Y:S01]  /*0450*/  FFMA.FTZ R19, R20, R19, -0.13229703903198242188 ;  /* 0xbe0778e014137423 */ /* 0x000fe20000010013 */
[----:B------:R-:W-:Y:S01]  /*0460*/  FFMA.FTZ R23, R14, R23, -0.5 ;  /* 0xbf0000000e177423 */ /* 0x000fe20000010017 */
[----:B------:R-:W-:Y:S02]  /*0470*/  FADD.FTZ.RZ R22, R2, 1 ;  /* 0x3f80000002167421 */ /* 0x000fe4000001c000 */
[----:B------:R-:W-:Y:S01]  /*0480*/  FFMA.FTZ R19, R20, R19, 0.14491446316242218018 ;  /* 0x3e14647514137423 */ /* 0x000fe20000010013 */
[----:B------:R-:W-:Y:S01]  /*0490*/  FMUL R23, R14, R23 ;  /* 0x000000170e177220 */ /* 0x000fe20000400000 */
[----:B---3--:R-:W-:Y:S01]  /*04a0*/  @!P1 FMUL R13, R13, R13 ;  /* 0x0000000d0d0d9220 */ /* 0x008fe20000400000 */
[----:B------:R-:W-:-:S02]  /*04b0*/  IADD3 R22, R22, -0x3f400000, RZ ;  /* 0xc0c0000016167810 */ /* 0x000fc40007ffe0ff */
[----:B------:R-:W-:Y:S01]  /*04c0*/  FFMA.FTZ R14, R14, R23, R14 ;  /* 0x000000170e0e7223 */ /* 0x000fe2000001000e */
[----:B------:R-:W-:Y:S01]  /*04d0*/  FFMA.FTZ R23, R20, R19, -0.16641564667224884033 ;  /* 0xbe2a68dd14177423 */ /* 0x000fe20000010013 */
[----:B------:R-:W-:Y:S01]  /*04e0*/  FADD.FTZ.RZ R24, R13, 1 ;  /* 0x3f8000000d187421 */ /* 0x000fe2000001c000 */
[----:B------:R-:W-:Y:S02]  /*04f0*/  LOP3.LUT R19, R22, 0xff800000, RZ, 0xc0, !PT ;  /* 0xff80000016137812 */ /* 0x000fe400078ec0ff */
[----:B------:R-:W-:Y:S01]  /*0500*/  FFMA.FTZ R23, R20, R23, 0.19988867640495300293 ;  /* 0x3e4caf9e14177423 */ /* 0x000fe20000010017 */
[----:B------:R-:W-:Y:S02]  /*0510*/  ISETP.GE.U32.AND P1, PT, R2, 0x7f800000, PT ;  /* 0x7f8000000200780c */ /* 0x000fe40003f26070 */
[----:B------:R-:W-:Y:S01]  /*0520*/  IADD3 R22, R24, -0x3f400000, RZ ;  /* 0xc0c0000018167810 */ /* 0x000fe20007ffe0ff */
[----:B------:R-:W-:Y:S01]  /*0530*/  FFMA.FTZ R23, R20, R23, -0.25000196695327758789 ;  /* 0xbe80004214177423 */ /* 0x000fe20000010017 */
[----:B------:R-:W-:-:S02]  /*0540*/  IADD3 R25, -R19, 0x40800000, RZ ;  /* 0x4080000013197810 */ /* 0x000fc40007ffe1ff */
[----:B------:R-:W-:Y:S01]  /*0550*/  LOP3.LUT R22, R22, 0xff800000, RZ, 0xc0, !PT ;  /* 0xff80000016167812 */ /* 0x000fe200078ec0ff */
[C---:B------:R-:W-:Y:S01]  /*0560*/  FFMA.FTZ R23, R20.reuse, R23, 0.33333510160446166992 ;  /* 0x3eaaaae614177423 */ /* 0x040fe20000010017 */
[----:B------:R-:W-:Y:S01]  /*0570*/  IADD3 R24, R2, -R19, RZ ;  /* 0x8000001302187210 */ /* 0x000fe20007ffe0ff */
[-C--:B------:R-:W-:Y:S01]  /*0580*/  FFMA.FTZ R25, R25, R16.reuse, -1 ;  /* 0xbf80000019197423 */ /* 0x080fe20000010010 */
[----:B------:R-:W-:Y:S01]  /*0590*/  IADD3 R27, -R22, 0x40800000, RZ ;  /* 0x40800000161b7810 */ /* 0x000fe20007ffe1ff */
[----:B------:R-:W-:Y:S01]  /*05a0*/  FFMA.FTZ R23, R20, R23, -0.5 ;  /* 0xbf00000014177423 */ /* 0x000fe20000010017 */
[----:B------:R-:W-:Y:S02]  /*05b0*/  I2FP.F32.S32 R19, R19 ;  /* 0x0000001300137245 */ /* 0x000fe40000201400 */
[----:B------:R-:W-:Y:S01]  /*05c0*/  ISETP.GE.U32.AND P0, PT, R13, 0x7f800000, PT ;  /* 0x7f8000000d00780c */ /* 0x000fe20003f06070 */
[----:B------:R-:W-:Y:S01]  /*05d0*/  FFMA.FTZ R27, R27, R16, -1 ;  /* 0xbf8000001b1b7423 */ /* 0x000fe20000010010 */
[----:B------:R-:W-:Y:S01]  /*05e0*/  FADD R16, R24, R25 ;  /* 0x0000001918107221 */ /* 0x000fe20000000000 */
[C---:B------:R-:W-:Y:S01]  /*05f0*/  FMUL R23, R20.reuse, R23 ;  /* 0x0000001714177220 */ /* 0x040fe20000400000 */
[----:B------:R-:W-:Y:S01]  /*0600*/  IADD3 R24, R13, -R22, RZ ;  /* 0x800000160d187210 */ /* 0x000fe20007ffe0ff */
[----:B------:R-:W-:Y:S01]  /*0610*/  FMUL R19, R19, 1.1920928955078125e-07 ;  /* 0x3400000013137820 */ /* 0x000fe20000400000 */
[----:B------:R-:W-:Y:S01]  /*0620*/  I2FP.F32.S32 R22, R22 ;  /* 0x0000001600167245 */ /* 0x000fe20000201400 */
[----:B------:R-:W-:Y:S01]  /*0630*/  FFMA.FTZ R20, R20, R23, R20 ;  /* 0x0000001714147223 */ /* 0x000fe20000010014 */
[----:B------:R-:W-:Y:S01]  /*0640*/  FFMA.FTZ R23, R16, -R17, 0.10546888411045074463 ;  /* 0x3dd8001210177423 */ /* 0x000fe20000010811 */
[----:B------:R-:W-:-:S02]  /*0650*/  FADD R24, R24, R27 ;  /* 0x0000001b18187221 */ /* 0x000fc40000000000 */
[----:B------:R-:W-:Y:S01]  /*0660*/  FMUL R22, R22, 1.1920928955078125e-07 ;  /* 0x3400000016167820 */ /* 0x000fe20000400000 */
[----:B------:R-:W-:Y:S01]  /*0670*/  FFMA.FTZ R23, R16, R23, -0.13229703903198242188 ;  /* 0xbe0778e010177423 */ /* 0x000fe20000010017 */
[----:B------:R-:W-:-:S03]  /*0680*/  FFMA.FTZ R17, R24, -R17, 0.10546888411045074463 ;  /* 0x3dd8001218117423 */ /* 0x000fc60000010811 */
[----:B------:R-:W-:Y:S01]  /*0690*/  FFMA.FTZ R23, R16, R23, 0.14491446316242218018 ;  /* 0x3e14647510177423 */ /* 0x000fe20000010017 */
[----:B------:R-:W-:-:S03]  /*06a0*/  FFMA.FTZ R17, R24, R17, -0.13229703903198242188 ;  /* 0xbe0778e018117423 */ /* 0x000fc60000010011 */
[----:B------:R-:W-:Y:S01]  /*06b0*/  FFMA.FTZ R23, R16, R23, -0.16641564667224884033 ;  /* 0xbe2a68dd10177423 */ /* 0x000fe20000010017 */
[----:B------:R-:W-:-:S03]  /*06c0*/  FFMA.FTZ R17, R24, R17, 0.14491446316242218018 ;  /* 0x3e14647518117423 */ /* 0x000fc60000010011 */
[----:B------:R-:W-:Y:S01]  /*06d0*/  FFMA.FTZ R23, R16, R23, 0.19988867640495300293 ;  /* 0x3e4caf9e10177423 */ /* 0x000fe20000010017 */
[----:B------:R-:W-:-:S03]  /*06e0*/  FFMA.FTZ R17, R24, R17, -0.16641564667224884033 ;  /* 0xbe2a68dd18117423 */ /* 0x000fc60000010011 */
[----:B------:R-:W-:Y:S01]  /*06f0*/  FFMA.FTZ R23, R16, R23, -0.25000196695327758789 ;  /* 0xbe80004210177423 */ /* 0x000fe20000010017 */
[----:B------:R-:W-:-:S03]  /*0700*/  FFMA.FTZ R17, R24, R17, 0.19988867640495300293 ;  /* 0x3e4caf9e18117423 */ /* 0x000fc60000010011 */
[----:B------:R-:W-:Y:S01]  /*0710*/  FFMA.FTZ R23, R16, R23, 0.33333510160446166992 ;  /* 0x3eaaaae610177423 */ /* 0x000fe20000010017 */
[----:B------:R-:W-:-:S03]  /*0720*/  FFMA.FTZ R17, R24, R17, -0.25000196695327758789 ;  /* 0xbe80004218117423 */ /* 0x000fc60000010011 */
[----:B------:R-:W-:Y:S01]  /*0730*/  FFMA.FTZ R23, R16, R23, -0.5 ;  /* 0xbf00000010177423 */ /* 0x000fe20000010017 */
[----:B------:R-:W-:-:S03]  /*0740*/  FFMA.FTZ R17, R24, R17, 0.33333510160446166992 ;  /* 0x3eaaaae618117423 */ /* 0x000fc60000010011 */
[----:B------:R-:W-:Y:S01]  /*0750*/  FMUL R23, R16, R23 ;  /* 0x0000001710177220 */ /* 0x000fe20000400000 */
[----:B------:R-:W-:-:S03]  /*0760*/  FFMA.FTZ R17, R24, R17, -0.5 ;  /* 0xbf00000018117423 */ /* 0x000fc60000010011 */
[----:B------:R-:W-:Y:S01]  /*0770*/  FFMA.FTZ R16, R16, R23, R16 ;  /* 0x0000001710107223 */ /* 0x000fe20000010010 */
[----:B------:R-:W-:Y:S01]  /*0780*/  FMUL R23, R24, R17 ;  /* 0x0000001118177220 */ /* 0x000fe20000400000 */
[----:B------:R-:W-:Y:S02]  /*0790*/  FMUL R17, R18, 1.1920928955078125e-07 ;  /* 0x3400000012117820 */ /* 0x000fe40000400000 */
[----:B------:R-:W-:Y:S01]  /*07a0*/  FFMA.FTZ R16, R19, 0.69314718246459960938, R16 ;  /* 0x3f31721813107823 */ /* 0x000fe20000010010 */
[----:B------:R-:W-:Y:S01]  /*07b0*/  FFMA.FTZ R23, R24, R23, R24 ;  /* 0x0000001718177223 */ /* 0x000fe20000010018 */
[----:B------:R-:W-:Y:S01]  /*07c0*/  FFMA.FTZ R20, R17, 0.69314718246459960938, R20 ;  /* 0x3f31721811147823 */ /* 0x000fe20000010014 */
[----:B------:R-:W-:Y:S02]  /*07d0*/  I2FP.F32.S32 R17, R15 ;  /* 0x0000000f00117245 */ /* 0x000fe40000201400 */
[----:B------:R-:W-:Y:S01]  /*07e0*/  FSEL R15, R8, RZ, !P6 ;  /* 0x000000ff080f7208 */ /* 0x000fe20007000000 */
[----:B------:R-:W-:Y:S01]  /*07f0*/  FFMA.FTZ R18, R22, 0.69314718246459960938, R23 ;  /* 0x3f31721816127823 */ /* 0x000fe20000010017 */
[----:B------:R-:W-:Y:S01]  /*0800*/  FSETP.GT.AND P6, PT, R11, RZ, PT ;  /* 0x000000ff0b00720b */ /* 0x000fe20003fc4000 */
[----:B------:R-:W-:Y:S01]  /*0810*/  FMUL R19, R17, 1.1920928955078125e-07 ;  /* 0x3400000011137820 */ /* 0x000fe20000400000 */
[----:B------:R-:W-:-:S02]  /*0820*/  FSEL R23, R9, RZ, !P4 ;  /* 0x000000ff09177208 */ /* 0x000fc40006000000 */
[----:B------:R-:W-:Y:S01]  /*0830*/  FSEL R17, R11, RZ, !P6 ;  /* 0x000000ff0b117208 */ /* 0x000fe20007000000 */
[----:B------:R-:W-:Y:S01]  /*0840*/  FFMA.FTZ R14, R19, 0.69314718246459960938, R14 ;  /* 0x3f317218130e7823 */ /* 0x000fe2000001000e */
[----:B------:R-:W-:Y:S07]  /*0850*/  @!P5 BRA `(.L_x_1) ;  /* 0x000000000014d947 */ /* 0x000fee0003800000 */
[C---:B------:R-:W-:Y:S02]  /*0860*/  ISETP.GE.AND P4, PT, R12.reuse, -0x407fffff, PT ;  /* 0xbf8000010c00780c */ /* 0x040fe40003f86270 */
[----:B------:R-:W-:-:S11]  /*0870*/  FSETP.NEU.AND P5, PT, R12, RZ, PT ;  /* 0x000000ff0c00720b */ /* 0x000fd60003fad000 */
[----:B------:R-:W-:-:S05]  /*0880*/  @P4 MOV R19, 0x7f800000 ;  /* 0x7f80000000134802 */ /* 0x000fca0000000f00 */
[----:B------:R-:W-:-:S05]  /*0890*/  @P4 FFMA.FTZ R14, R12, R19, +INF ;  /* 0x7f8000000c0e4423 */ /* 0x000fca0000010013 */
[----:B------:R-:W-:-:S07]  /*08a0*/  FSEL R14, R14, -RZ, P5 ;  /* 0x800000ff0e0e7208 */ /* 0x000fce0002800000 */
.L_x_1:
[----:B------:R-:W-:Y:S05]  /*08b0*/  BSYNC B0 ;  /* 0x0000000000007941 */ /* 0x000fea0003800000 */
.L_x_0:
[----:B------:R-:W-:Y:S04]  /*08c0*/  BSSY B0, `(.L_x_2) ;  /* 0x0000007000007945 */ /* 0x000fe80003800000 */
[----:B------:R-:W-:Y:S05]  /*08d0*/  @!P2 BRA `(.L_x_3) ;  /* 0x000000000014a947 */ /* 0x000fea0003800000 */
[C---:B------:R-:W-:Y:S02]  /*08e0*/  ISETP.GE.AND P2, PT, R3.reuse, -0x407fffff, PT ;  /* 0xbf8000010300780c */ /* 0x040fe40003f46270 */
[----:B------:R-:W-:-:S11]  /*08f0*/  FSETP.NEU.AND P4, PT, R3, RZ, PT ;  /* 0x000000ff0300720b */ /* 0x000fd60003f8d000 */
[----:B------:R-:W-:-:S05]  /*0900*/  @P2 MOV R12, 0x7f800000 ;  /* 0x7f800000000c2802 */ /* 0x000fca0000000f00 */
[----:B------:R-:W-:-:S05]  /*0910*/  @P2 FFMA.FTZ R20, R3, R12, +INF ;  /* 0x7f80000003142423 */ /* 0x000fca000001000c */
[----:B------:R-:W-:-:S07]  /*0920*/  FSEL R20, R20, -RZ, P4 ;  /* 0x800000ff14147208 */ /* 0x000fce0002000000 */
.L_x_3:
[----:B------:R-:W-:Y:S05]  /*0930*/  BSYNC B0 ;  /* 0x0000000000007941 */ /* 0x000fea0003800000 */
.L_x_2:
[----:B------:R-:W-:Y:S04]  /*0940*/  BSSY B0, `(.L_x_4) ;  /* 0x0000007000007945 */ /* 0x000fe80003800000 */
[----:B------:R-:W-:Y:S05]  /*0950*/  @!P1 BRA `(.L_x_5) ;  /* 0x0000000000149947 */ /* 0x000fea0003800000 */
[C---:B------:R-:W-:Y:S02]  /*0960*/  ISETP.GE.AND P1, PT, R2.reuse, -0x407fffff, PT ;  /* 0xbf8000010200780c */ /* 0x040fe40003f26270 */
[----:B------:R-:W-:-:S11]  /*0970*/  FSETP.NEU.AND P2, PT, R2, RZ, PT ;  /* 0x000000ff0200720b */ /* 0x000fd60003f4d000 */
[----:B------:R-:W-:-:S05]  /*0980*/  @P1 MOV R3, 0x7f800000 ;  /* 0x7f80000000031802 */ /* 0x000fca0000000f00 */
[----:B------:R-:W-:-:S05]  /*0990*/  @P1 FFMA.FTZ R16, R2, R3, +INF ;  /* 0x7f80000002101423 */ /* 0x000fca0000010003 */
[----:B------:R-:W-:-:S07]  /*09a0*/  FSEL R16, R16, -RZ, P2 ;  /* 0x800000ff10107208 */ /* 0x000fce0001000000 */
.L_x_5:
[----:B------:R-:W-:Y:S05]  /*09b0*/  BSYNC B0 ;  /* 0x0000000000007941 */ /* 0x000fea0003800000 */
.L_x_4:
[----:B------:R-:W-:Y:S04]  /*09c0*/  BSSY B0, `(.L_x_6) ;  /* 0x0000007000007945 */ /* 0x000fe80003800000 */
[----:B------:R-:W-:Y:S05]  /*09d0*/  @!P0 BRA `(.L_x_7) ;  /* 0x0000000000148947 */ /* 0x000fea0003800000 */
[C---:B------:R-:W-:Y:S02]  /*09e0*/  ISETP.GE.AND P0, PT, R13.reuse, -0x407fffff, PT ;  /* 0xbf8000010d00780c */ /* 0x040fe40003f06270 */
[----:B------:R-:W-:-:S11]  /*09f0*/  FSETP.NEU.AND P1, PT, R13, RZ, PT ;  /* 0x000000ff0d00720b */ /* 0x000fd60003f2d000 */
[----:B------:R-:W-:-:S05]  /*0a00*/  @P0 MOV R2, 0x7f800000 ;  /* 0x7f80000000020802 */ /* 0x000fca0000000f00 */
[----:B------:R-:W-:-:S05]  /*0a10*/  @P0 FFMA.FTZ R18, R13, R2, +INF ;  /* 0x7f8000000d120423 */ /* 0x000fca0000010002 */
[----:B------:R-:W-:-:S07]  /*0a20*/  FSEL R18, R18, -RZ, P1 ;  /* 0x800000ff12127208 */ /* 0x000fce0000800000 */
.L_x_7:
[----:B------:R-:W-:Y:S05]  /*0a30*/  BSYNC B0 ;  /* 0x0000000000007941 */ /* 0x000fea0003800000 */
.L_x_6:
[----:B------:R-:W-:Y:S01]  /*0a40*/  FSEL R3, R10, RZ, !P3 ;  /* 0x000000ff0a037208 */ /* 0x000fe20005800000 */
[----:B------:R-:W-:Y:S01]  /*0a50*/  FADD R20, R23, -R20 ;  /* 0x8000001417147221 */ /* 0x000fe20000000000 */
[C---:B-----5:R-:W-:Y:S01]  /*0a60*/  FADD R12, -R5.reuse, 1 ;  /* 0x3f800000050c7421 */ /* 0x060fe20000000100 */
[----:B------:R-:W-:Y:S01]  /*0a70*/  FSET.BF.NEU.AND R5, R5, 255, PT ;  /* 0x437f00000505780a */ /* 0x000fe2000380d000 */
[----:B------:R-:W-:Y:S01]  /*0a80*/  FADD R15, R15, -R14 ;  /* 0x8000000e0f0f7221 */ /* 0x000fe20000000000 */
[----:B------:R-:W-:Y:S01]  /*0a90*/  FADD R13, R3, -R16 ;  /* 0x80000010030d7221 */ /* 0x000fe20000000000 */
[C---:B------:R-:W-:Y:S01]  /*0aa0*/  FADD R3, -R4.reuse, 1 ;  /* 0x3f80000004037421 */ /* 0x040fe20000000100 */
[----:B------:R-:W-:Y:S01]  /*0ab0*/  FFMA R12, R9, R12, -R20 ;  /* 0x0000000c090c7223 */ /* 0x000fe20000000814 */
[----:B------:R-:W-:Y:S01]  /*0ac0*/  FSET.BF.NEU.AND R4, R4, 255, PT ;  /* 0x437f00000404780a */ /* 0x000fe2000380d000 */
[----:B------:R-:W-:Y:S01]  /*0ad0*/  FADD R9, -R6, 1 ;  /* 0x3f80000006097421 */ /* 0x000fe20000000100 */
[----:B------:R-:W-:Y:S01]  /*0ae0*/  FFMA R3, R8, R3, -R15 ;  /* 0x0000000308037223 */ /* 0x000fe2000000080f */
[----:B------:R-:W-:Y:S01]  /*0af0*/  FMUL R12, R12, R5 ;  /* 0x000000050c0c7220 */ /* 0x000fe20000400000 */
[----:B------:R-:W-:Y:S01]  /*0b00*/  FSET.BF.NEU.AND R6, R6, 255, PT ;  /* 0x437f00000606780a */ /* 0x000fe2000380d000 */
[----:B------:R-:W-:Y:S01]  /*0b10*/  FADD R18, R17, -R18 ;  /* 0x8000001211127221 */ /* 0x000fe20000000000 */
[----:B------:R-:W-:Y:S01]  /*0b20*/  FFMA R9, R10, R9, -R13 ;  /* 0x000000090a097223 */ /* 0x000fe2000000080d */
[----:B------:R-:W-:Y:S01]  /*0b30*/  FADD R8, -R7, 1 ;  /* 0x3f80000007087421 */ /* 0x000fe20000000100 */
[----:B------:R-:W-:Y:S01]  /*0b40*/  FFMA R4, R3, R4, R12 ;  /* 0x0000000403047223 */ /* 0x000fe2000000000c */
[----:B------:R-:W-:Y:S01]  /*0b50*/  FSET.BF.NEU.AND R7, R7, 255, PT ;  /* 0x437f00000707780a */ /* 0x000fe2000380d000 */
[----:B------:R-:W1:Y:S01]  /*0b60*/  S2UR UR5, SR_CgaCtaId ;  /* 0x00000000000579c3 */ /* 0x000e620000008800 */
[----:B------:R-:W-:Y:S01]  /*0b70*/  FFMA R8, R11, R8, -R18 ;  /* 0x000000080b087223 */ /* 0x000fe20000000812 */
[----:B------:R-:W-:Y:S01]  /*0b80*/  FFMA R9, R9, R6, R4 ;  /* 0x0000000609097223 */ /* 0x000fe20000000004 */
[C---:B------:R-:W-:Y:S01]  /*0b90*/  LOP3.LUT P0, RZ, R21.reuse, 0x1f, RZ, 0xc0, !PT ;  /* 0x0000001f15ff7812 */ /* 0x040fe2000780c0ff */
[----:B------:R-:W-:Y:S01]  /*0ba0*/  UMOV UR4, 0x400 ;  /* 0x0000040000047882 */ /* 0x000fe20000000000 */
[----:B------:R-:W-:Y:S01]  /*0bb0*/  ISETP.GE.AND P1, PT, R21, 0x2, PT ;  /* 0x000000021500780c */ /* 0x000fe20003f26270 */
[----:B------:R-:W-:-:S05]  /*0bc0*/  FFMA R7, R8, R7, R9 ;  /* 0x0000000708077223 */ /* 0x000fca0000000009 */
[----:B------:R-:W2:Y:S01]  /*0bd0*/  SHFL.BFLY PT, R4, R7, 0x10, 0x1f ;  /* 0x0e001f0007047f89 */ /* 0x000ea200000e0000 */
[----:B-1----:R-:W-:Y:S01]  /*0be0*/  UPRMT UR4, UR5, 0x654, UR4 ;  /* 0x0000065405047896 */ /* 0x002fe20008000004 */
[----:B--2---:R-:W-:-:S05]  /*0bf0*/  FADD R4, R7, R4 ;  /* 0x0000000407047221 */ /* 0x004fca0000000000 */
[----:B------:R-:W1:Y:S02]  /*0c00*/  SHFL.BFLY PT, R3, R4, 0x8, 0x1f ;  /* 0x0d001f0004037f89 */ /* 0x000e6400000e0000 */
[----:B-1----:R-:W-:Y:S01]  /*0c10*/  FADD R3, R4, R3 ;  /* 0x0000000304037221 */ /* 0x002fe20000000000 */
[----:B------:R-:W-:-:S04]  /*0c20*/  SHF.R.U32.HI R4, RZ, 0x3, R21 ;  /* 0x00000003ff047819 */ /* 0x000fc80000011615 */
[----:B------:R-:W1:Y:S01]  /*0c30*/  SHFL.BFLY PT, R6, R3, 0x4, 0x1f ;  /* 0x0c801f0003067f89 */ /* 0x000e6200000e0000 */
[----:B------:R-:W-:Y:S01]  /*0c40*/  LOP3.LUT R4, R4, 0x4, RZ, 0xc0, !PT ;  /* 0x0000000404047812 */ /* 0x000fe200078ec0ff */
[----:B-1----:R-:W-:-:S05]  /*0c50*/  FADD R6, R3, R6 ;  /* 0x0000000603067221 */ /* 0x002fca0000000000 */
[----:B------:R-:W1:Y:S02]  /*0c60*/  SHFL.BFLY PT, R5, R6, 0x2, 0x1f ;  /* 0x0c401f0006057f89 */ /* 0x000e6400000e0000 */
[----:B-1----:R-:W-:-:S05]  /*0c70*/  FADD R5, R6, R5 ;  /* 0x0000000506057221 */ /* 0x002fca0000000000 */
[----:B------:R-:W1:Y:S02]  /*0c80*/  SHFL.BFLY PT, R8, R5, 0x1, 0x1f ;  /* 0x0c201f0005087f89 */ /* 0x000e6400000e0000 */
[----:B-1----:R-:W-:Y:S01]  /*0c90*/  FADD R7, R5, R8 ;  /* 0x0000000805077221 */ /* 0x002fe20000000000 */
[----:B------:R-:W-:-:S04]  /*0ca0*/  LOP3.LUT R5, R21, 0x1, RZ, 0xc0, !PT ;  /* 0x0000000115057812 */ /* 0x000fc800078ec0ff */
[----:B------:R-:W-:Y:S01]  /*0cb0*/  @!P0 STS [R4+UR4], R7 ;  /* 0x0000000704008988 */ /* 0x000fe20008000804 */
[----:B------:R-:W-:Y:S01]  /*0cc0*/  BAR.SYNC.DEFER_BLOCKING 0x0 ;  /* 0x0000000000007b1d */ /* 0x000fe20000010000 */
[----:B------:R-:W-:-:S04]  /*0cd0*/  ISETP.NE.U32.AND P0, PT, R5, 0x1, PT ;  /* 0x000000010500780c */ /* 0x000fc80003f05070 */
[----:B------:R-:W-:Y:S01]  /*0ce0*/  ISETP.LT.AND P0, PT, R21, 0x2, P0 ;  /* 0x000000021500780c */ /* 0x000fe20000701270 */
[----:B------:R-:W1:Y:S04]  /*0cf0*/  @!P1 LDS R2, [R0+UR4] ;  /* 0x0000000400029984 */ /* 0x000e680008000800 */
[----:B-1----:R-:W1:Y:S02]  /*0d00*/  SHFL.BFLY PT, R3, R2, 0x1, 0x1f ;  /* 0x0c201f0002037f89 */ /* 0x002e6400000e0000 */
[----:B-1----:R-:W-:-:S06]  /*0d10*/  FADD R3, R2, R3 ;  /* 0x0000000302037221 */ /* 0x002fcc0000000000 */
[----:B------:R1:W-:Y:S01]  /*0d20*/  @P0 STS [R0+UR4], R3 ;  /* 0x0000000300000988 */ /* 0x0003e20008000804 */
[----:B------:R-:W-:Y:S01]  /*0d30*/  BAR.SYNC.DEFER_BLOCKING 0x0 ;  /* 0x0000000000007b1d */ /* 0x000fe20000010000 */
[----:B------:R-:W-:-:S05]  /*0d40*/  LOP3.LUT P0, RZ, R21, 0x3f, RZ, 0xc0, !PT ;  /* 0x0000003f15ff7812 */ /* 0x000fca000780c0ff */
[----:B------:R-:W2:Y:S02]  /*0d50*/  LDS R5, [UR4] ;  /* 0x00000004ff057984 */ /* 0x000ea40008000800 */
[----:B------:R-:W-:Y:S06]  /*0d60*/  BAR.SYNC.DEFER_BLOCKING 0x0 ;  /* 0x0000000000007b1d */ /* 0x000fec0000010000 */
[----:B-1----:R-:W-:Y:S05]  /*0d70*/  @P0 EXIT ;  /* 0x000000000000094d */ /* 0x002fea0003800000 */
[----:B------:R-:W0:Y:S01]  /*0d80*/  LDC.64 R2, c[0x0][0x210] ;  /* 0x00008400ff027b82 */ /* 0x000e220000000a00 */
[----:B--2---:R-:W-:-:S04]  /*0d90*/  FADD R5, RZ, R5 ;  /* 0x00000005ff057221 */ /* 0x004fc80000000000 */
[----:B------:R-:W-:-:S05]  /*0da0*/  FMUL R5, R5, 0.00390625 ;  /* 0x3b80000005057820 */ /* 0x000fca0000400000 */
[----:B0-----:R-:W-:Y:S01]  /*0db0*/  STG.E desc[UR6][R2.64], R5 ;  /* 0x0000000502007986 */ /* 0x001fe2000c101906 */
[----:B------:R-:W-:Y:S05]  /*0dc0*/  EXIT ;  /* 0x000000000000794d */ /* 0x000fea0003800000 */
.L_x_8:
[----:B------:R-:W-:-:S00]  /*0dd0*/  BRA `(.L_x_8) ;  /* 0xfffffffc00fc7947 */ /* 0x000fc0000383ffff */
[----:B------:R-:W-:-:S00]  /*0de0*/  NOP ;  /* 0x0000000000007918 */ /* 0x000fc00000000000 */
        /* <DEDUP_REMOVED lines=9> */
.L_x_9:


//--------------------- .nv.global.init           --------------------------
	.section	.nv.global.init,"aw",@progbits
.nv.global.init:
	.type		_$_str,@object
	.size		_$_str,(.L_0 - _$_str)
_$_str:
        /*0000*/ 	.byte	0x5f, 0x5f, 0x43, 0x55, 0x44, 0x41, 0x5f, 0x46, 0x54, 0x5a, 0x00
.L_0:


//--------------------- .nv.shared.triton_per_fused__to_copy_binary_cross_entropy_with_logits_mean_mul_ne_0 --------------------------
	.section	.nv.shared.triton_per_fused__to_copy_binary_cross_entropy_with_logits_mean_mul_ne_0,"aw",@nobits
	.sectionflags	@""
	.align	16
	.zero		1024


//--------------------- .nv.constant0.triton_per_fused__to_copy_binary_cross_entropy_with_logits_mean_mul_ne_0 --------------------------
	.section	.nv.constant0.triton_per_fused__to_copy_binary_cross_entropy_with_logits_mean_mul_ne_0,"a",@progbits
	.sectionflags	@""
	.align	4
.nv.constant0.triton_per_fused__to_copy_binary_cross_entropy_with_logits_mean_mul_ne_0:
	.zero		556
